//
// Generated by NVIDIA NVVM Compiler
//
// Compiler Build ID: CL-36424714
// Cuda compilation tools, release 13.0, V13.0.88
// Based on NVVM 20.0.0
//

.version 9.0
.target sm_100
.address_size 64

	// .globl	_Z8mykernelv
.extern .func  (.param .b32 func_retval0) vprintf
(
	.param .b64 vprintf_param_0,
	.param .b64 vprintf_param_1
)
;
.global .align 1 .b8 $str[31] = {72, 101, 108, 108, 111, 32, 102, 114, 111, 109, 32, 71, 80, 85, 32, 40, 67, 85, 68, 65, 32, 75, 101, 114, 110, 101, 108, 41, 33, 10};

.visible .entry _Z8mykernelv()
{
	.reg .b32 	%r<3>;
	.reg .b64 	%rd<3>;

	mov.u64 	%rd1, $str;
	cvta.global.u64 	%rd2, %rd1;
	{ // callseq 0, 0
	.param .b64 param0;
	st.param.b64 	[param0], %rd2;
	.param .b64 param1;
	st.param.b64 	[param1], 0;
	.param .b32 retval0;
	call.uni (retval0), 
	vprintf, 
	(
	param0, 
	param1
	);
	ld.param.b32 	%r1, [retval0];
	} // callseq 0
	ret;

}


// ===== COMPILED SASS (sm_100) =====

	.target	sm_100

	.elftype	@"ET_EXEC"


//--------------------- .note.nv.tkinfo           --------------------------
	.section	.note.nv.tkinfo,"",@"SHT_NOTE"
	.sectionflags	@"SHF_NOTE_NV_TKINFO"
	.tkinfo
        /*0018*/ 	.word	0x00000002
        /*0030*/ 	.string	""
        /*0030*/ 	.string	"ptxas"
        /*0030*/ 	.string	"Cuda compilation tools, release 13.0, V13.0.88"
        /*0030*/ 	.string	"Build cuda_13.0.r13.0/compiler.36424714_0"
        /*0030*/ 	.string	"-arch sm_100 -m 64 "



//--------------------- .note.nv.cuinfo           --------------------------
	.section	.note.nv.cuinfo,"",@"SHT_NOTE"
	.sectionflags	@"SHF_NOTE_NV_CUINFO"
        /*0018*/ 	.short	0x0002
        /*001a*/ 	.short	0x0064
        /*001c*/ 	.short	0x0082
	.zero		2


//--------------------- .nv.info                  --------------------------
	.section	.nv.info,"",@"SHT_CUDA_INFO"
	.align	4


	//----- nvinfo : EIATTR_REGCOUNT
	.align		4
        /*0000*/ 	.byte	0x04, 0x2f
        /*0002*/ 	.short	(.L_2 - .L_1)
	.align		4
.L_1:
        /*0004*/ 	.word	index@(_Z8mykernelv)
        /*0008*/ 	.word	0x00000018


	//----- nvinfo : EIATTR_FRAME_SIZE
	.align		4
.L_2:
        /*000c*/ 	.byte	0x04, 0x11
        /*000e*/ 	.short	(.L_4 - .L_3)
	.align		4
.L_3:
        /*0010*/ 	.word	index@(_Z8mykernelv)
        /*0014*/ 	.word	0x00000000


	//----- nvinfo : EIATTR_MIN_STACK_SIZE
	.align		4
.L_4:
        /*0018*/ 	.byte	0x04, 0x12
        /*001a*/ 	.short	(.L_6 - .L_5)
	.align		4
.L_5:
        /*001c*/ 	.word	index@(_Z8mykernelv)
        /*0020*/ 	.word	0x00000000
.L_6:


//--------------------- .nv.compat                --------------------------
	.section	.nv.compat,"",@"SHT_CUDA_COMPAT_INFO"
	.align	4
        /*0000*/ 	.byte	0x02, 0x09, 0x00, 0x00, 0x02, 0x02, 0x01, 0x00, 0x02, 0x05, 0x05, 0x00, 0x03, 0x07, 0x01, 0x01
        /*0010*/ 	.byte	0x02, 0x03, 0x00, 0x00, 0x02, 0x06, 0x01, 0x00, 0x04, 0x0b, 0x08, 0x00, 0x09, 0x00, 0x00, 0x00
        /*0020*/ 	.byte	0x00, 0x00, 0x00, 0x00


//--------------------- .nv.info._Z8mykernelv     --------------------------
	.section	.nv.info._Z8mykernelv,"",@"SHT_CUDA_INFO"
	.sectionflags	@""
	.align	4


	//----- nvinfo : EIATTR_CUDA_API_VERSION
	.align		4
        /*0000*/ 	.byte	0x04, 0x37
        /*0002*/ 	.short	(.L_8 - .L_7)
.L_7:
        /*0004*/ 	.word	0x00000082


	//----- nvinfo : EIATTR_SPARSE_MMA_MASK
	.align		4
.L_8:
        /*0008*/ 	.byte	0x03, 0x50
        /*000a*/ 	.short	0x0000


	//----- nvinfo : EIATTR_MAXREG_COUNT
	.align		4
        /*000c*/ 	.byte	0x03, 0x1b
        /*000e*/ 	.short	0x00ff


	//----- nvinfo : EIATTR_EXTERNS
	.align		4
        /*0010*/ 	.byte	0x04, 0x0f
        /*0012*/ 	.short	(.L_10 - .L_9)


	//   ....[0]....
	.align		4
.L_9:
        /*0014*/ 	.word	index@(vprintf)


	//----- nvinfo : EIATTR_MERCURY_ISA_VERSION
	.align		4
.L_10:
        /*0018*/ 	.byte	0x03, 0x5f
        /*001a*/ 	.short	0x0101


	//----- nvinfo : EIATTR_VRC_CTA_INIT_COUNT
	.align		4
        /*001c*/ 	.byte	0x02, 0x4a
	.zero		1
	.zero		1


	//----- nvinfo : EIATTR_SYSCALL_OFFSETS
	.align		4
        /*0020*/ 	.byte	0x04, 0x46
        /*0022*/ 	.short	(.L_12 - .L_11)


	//   ....[0]....
.L_11:
        /*0024*/ 	.word	0x00000080


	//----- nvinfo : EIATTR_EXIT_INSTR_OFFSETS
	.align		4
.L_12:
        /*0028*/ 	.byte	0x04, 0x1c
        /*002a*/ 	.short	(.L_14 - .L_13)


	//   ....[0]....
.L_13:
        /*002c*/ 	.word	0x00000090


	//----- nvinfo : EIATTR_SW_WAR
	.align		4
.L_14:
        /*0030*/ 	.byte	0x04, 0x36
        /*0032*/ 	.short	(.L_16 - .L_15)
.L_15:
        /*0034*/ 	.word	0x00000008
.L_16:


//--------------------- .nv.callgraph             --------------------------
	.section	.nv.callgraph,"",@"SHT_CUDA_CALLGRAPH"
	.align	4
	.sectionentsize	8
	.align		4
        /*0000*/ 	.word	0x00000000
	.align		4
        /*0004*/ 	.word	0xffffffff
	.align		4
        /*0008*/ 	.word	index@(_Z8mykernelv)
	.align		4
        /*000c*/ 	.word	index@(vprintf)
	.align		4
        /*0010*/ 	.word	0x00000000
	.align		4
        /*0014*/ 	.word	0xfffffffe
	.align		4
        /*0018*/ 	.word	0x00000000
	.align		4
        /*001c*/ 	.word	0xfffffffd
	.align		4
        /*0020*/ 	.word	0x00000000
	.align		4
        /*0024*/ 	.word	0xfffffffc


//--------------------- .nv.constant4             --------------------------
	.section	.nv.constant4,"a",@progbits
	.align	8
	.align		8
.nv.constant4:
        /*0000*/ 	.dword	vprintf
	.align		8
        /*0008*/ 	.dword	$str


//--------------------- .text._Z8mykernelv        --------------------------
	.section	.text._Z8mykernelv,"ax",@progbits
	.align	128
        .global         _Z8mykernelv
        .type           _Z8mykernelv,@function
        .size           _Z8mykernelv,(.L_x_2 - _Z8mykernelv)
        .other          _Z8mykernelv,@"STO_CUDA_ENTRY STV_DEFAULT"
_Z8mykernelv:
.text._Z8mykernelv:
[----:B------:R-:W0:Y:S01]  /*0000*/  LDC R1, c[0x0][0x37c] ;  /* 0x0000df00ff017b82 */ /* 0x000e220000000800 */
[----:B------:R-:W-:Y:S01]  /*0010*/  MOV R0, 0x0 ;  /* 0x0000000000007802 */ /* 0x000fe20000000f00 */
[----:B------:R-:W1:Y:S01]  /*0020*/  LDCU.64 UR4, c[0x4][0x8] ;  /* 0x01000100ff0477ac */ /* 0x000e620008000a00 */
[----:B------:R-:W-:-:S05]  /*0030*/  CS2R R6, SRZ ;  /* 0x0000000000067805 */ /* 0x000fca000001ff00 */
[----:B------:R2:W3:Y:S01]  /*0040*/  LDC.64 R2, c[0x4][R0] ;  /* 0x0100000000027b82 */ /* 0x0004e20000000a00 */
[----:B-1----:R-:W-:Y:S02]  /*0050*/  IMAD.U32 R4, RZ, RZ, UR4 ;  /* 0x00000004ff047e24 */ /* 0x002fe4000f8e00ff */
[----:B--2---:R-:W-:-:S07]  /*0060*/  IMAD.U32 R5, RZ, RZ, UR5 ;  /* 0x00000005ff057e24 */ /* 0x004fce000f8e00ff */
[----:B------:R-:W-:-:S07]  /*0070*/  LEPC R20, `(.L_x_0) ;  /* 0x000000001014794e */ /* 0x000fce0000000000 */
[----:B0--3--:R-:W-:Y:S05]  /*0080*/  CALL.ABS.NOINC R2 ;  /* 0x0000000002007343 */ /* 0x009fea0003c00000 */
.L_x_0:
[----:B------:R-:W-:Y:S05]  /*0090*/  EXIT ;  /* 0x000000000000794d */ /* 0x000fea0003800000 */
.L_x_1:
[----:B------:R-:W-:-:S00]  /*00a0*/  BRA `(.L_x_1) ;  /* 0xfffffffc00fc7947 */ /* 0x000fc0000383ffff */
[----:B------:R-:W-:-:S00]  /*00b0*/  NOP ;  /* 0x0000000000007918 */ /* 0x000fc00000000000 */
        /* <DEDUP_REMOVED lines=12> */
.L_x_2:


//--------------------- .nv.global.init           --------------------------
	.section	.nv.global.init,"aw",@progbits
.nv.global.init:
	.type		$str,@object
	.size		$str,(.L_0 - $str)
$str:
        /*0000*/ 	.byte	0x48, 0x65, 0x6c, 0x6c, 0x6f, 0x20, 0x66, 0x72, 0x6f, 0x6d, 0x20, 0x47, 0x50, 0x55, 0x20, 0x28
        /*0010*/ 	.byte	0x43, 0x55, 0x44, 0x41, 0x20, 0x4b, 0x65, 0x72, 0x6e, 0x65, 0x6c, 0x29, 0x21, 0x0a, 0x00
.L_0:


//--------------------- .nv.shared.reserved.0     --------------------------
	.section	.nv.shared.reserved.0,"aw",@nobits
	.weak		__nv_reservedSMEM_offset_0_alias
	.size		__nv_reservedSMEM_offset_0_alias, 0, 64
	.other		__nv_reservedSMEM_offset_0_alias,@"STO_CUDA_RESERVED_SHARED STV_DEFAULT"
__nv_reservedSMEM_offset_0_alias:
	.zero		0
	.zero		64


//--------------------- .nv.constant0._Z8mykernelv --------------------------
	.section	.nv.constant0._Z8mykernelv,"a",@progbits
	.sectionflags	@""
	.align	4
.nv.constant0._Z8mykernelv:
	.zero		896


//--------------------- SYMBOLS --------------------------

	.type		.nv.reservedSmem.offset0,@object
	.size		.nv.reservedSmem.offset0,0x4
	.type		vprintf,@function
